//
// Generated by NVIDIA NVVM Compiler
//
// Compiler Build ID: CL-36424714
// Cuda compilation tools, release 13.0, V13.0.88
// Based on NVVM 20.0.0
//

.version 9.0
.target sm_100
.address_size 64

	// .globl	_Z3addPiS_S_

.visible .entry _Z3addPiS_S_(
	.param .u64 .ptr .align 1 _Z3addPiS_S__param_0,
	.param .u64 .ptr .align 1 _Z3addPiS_S__param_1,
	.param .u64 .ptr .align 1 _Z3addPiS_S__param_2
)
{
	.reg .pred 	%p<2>;
	.reg .b32 	%r<50>;
	.reg .b64 	%rd<31>;

	ld.param.u64 	%rd1, [_Z3addPiS_S__param_0];
	ld.param.u64 	%rd2, [_Z3addPiS_S__param_1];
	ld.param.u64 	%rd3, [_Z3addPiS_S__param_2];
	mov.u32 	%r2, %tid.x;
	mov.u32 	%r3, %ctaid.x;
	mov.u32 	%r4, %ntid.x;
	mad.lo.s32 	%r1, %r3, %r4, %r2;
	setp.gt.s32 	%p1, %r1, 99;
	@%p1 bra 	$L__BB0_2;
	cvta.to.global.u64 	%rd4, %rd3;
	cvta.to.global.u64 	%rd5, %rd1;
	cvta.to.global.u64 	%rd6, %rd2;
	mul.hi.s32 	%r5, %r1, 1717986919;
	shr.u32 	%r6, %r5, 31;
	shr.s32 	%r7, %r5, 2;
	add.s32 	%r8, %r7, %r6;
	mul.lo.s32 	%r9, %r8, 10;
	sub.s32 	%r10, %r1, %r9;
	mul.wide.s32 	%rd7, %r9, 4;
	add.s64 	%rd8, %rd5, %rd7;
	ld.global.u32 	%r11, [%rd8];
	mul.wide.s32 	%rd9, %r10, 4;
	add.s64 	%rd10, %rd6, %rd9;
	ld.global.u32 	%r12, [%rd10];
	mul.lo.s32 	%r13, %r12, %r11;
	ld.global.u32 	%r14, [%rd8+4];
	add.s32 	%r15, %r10, 10;
	mul.wide.u32 	%rd11, %r15, 4;
	add.s64 	%rd12, %rd6, %rd11;
	ld.global.u32 	%r16, [%rd12];
	mad.lo.s32 	%r17, %r16, %r14, %r13;
	ld.global.u32 	%r18, [%rd8+8];
	add.s32 	%r19, %r10, 20;
	mul.wide.u32 	%rd13, %r19, 4;
	add.s64 	%rd14, %rd6, %rd13;
	ld.global.u32 	%r20, [%rd14];
	mad.lo.s32 	%r21, %r20, %r18, %r17;
	ld.global.u32 	%r22, [%rd8+12];
	add.s32 	%r23, %r10, 30;
	mul.wide.u32 	%rd15, %r23, 4;
	add.s64 	%rd16, %rd6, %rd15;
	ld.global.u32 	%r24, [%rd16];
	mad.lo.s32 	%r25, %r24, %r22, %r21;
	ld.global.u32 	%r26, [%rd8+16];
	add.s32 	%r27, %r10, 40;
	mul.wide.u32 	%rd17, %r27, 4;
	add.s64 	%rd18, %rd6, %rd17;
	ld.global.u32 	%r28, [%rd18];
	mad.lo.s32 	%r29, %r28, %r26, %r25;
	ld.global.u32 	%r30, [%rd8+20];
	add.s32 	%r31, %r10, 50;
	mul.wide.u32 	%rd19, %r31, 4;
	add.s64 	%rd20, %rd6, %rd19;
	ld.global.u32 	%r32, [%rd20];
	mad.lo.s32 	%r33, %r32, %r30, %r29;
	ld.global.u32 	%r34, [%rd8+24];
	add.s32 	%r35, %r10, 60;
	mul.wide.u32 	%rd21, %r35, 4;
	add.s64 	%rd22, %rd6, %rd21;
	ld.global.u32 	%r36, [%rd22];
	mad.lo.s32 	%r37, %r36, %r34, %r33;
	ld.global.u32 	%r38, [%rd8+28];
	add.s32 	%r39, %r10, 70;
	mul.wide.u32 	%rd23, %r39, 4;
	add.s64 	%rd24, %rd6, %rd23;
	ld.global.u32 	%r40, [%rd24];
	mad.lo.s32 	%r41, %r40, %r38, %r37;
	ld.global.u32 	%r42, [%rd8+32];
	add.s32 	%r43, %r10, 80;
	mul.wide.u32 	%rd25, %r43, 4;
	add.s64 	%rd26, %rd6, %rd25;
	ld.global.u32 	%r44, [%rd26];
	mad.lo.s32 	%r45, %r44, %r42, %r41;
	ld.global.u32 	%r46, [%rd8+36];
	add.s32 	%r47, %r10, 90;
	mul.wide.u32 	%rd27, %r47, 4;
	add.s64 	%rd28, %rd6, %rd27;
	ld.global.u32 	%r48, [%rd28];
	mad.lo.s32 	%r49, %r48, %r46, %r45;
	mul.wide.s32 	%rd29, %r1, 4;
	add.s64 	%rd30, %rd4, %rd29;
	st.global.u32 	[%rd30], %r49;
$L__BB0_2:
	ret;

}


// ===== COMPILED SASS (sm_100) =====

	.target	sm_100

	.elftype	@"ET_EXEC"


//--------------------- .note.nv.tkinfo           --------------------------
	.section	.note.nv.tkinfo,"",@"SHT_NOTE"
	.sectionflags	@"SHF_NOTE_NV_TKINFO"
	.tkinfo
        /*0018*/ 	.word	0x00000002
        /*0030*/ 	.string	""
        /*0030*/ 	.string	"ptxas"
        /*0030*/ 	.string	"Cuda compilation tools, release 13.0, V13.0.88"
        /*0030*/ 	.string	"Build cuda_13.0.r13.0/compiler.36424714_0"
        /*0030*/ 	.string	"-arch sm_100 -m 64 "



//--------------------- .note.nv.cuinfo           --------------------------
	.section	.note.nv.cuinfo,"",@"SHT_NOTE"
	.sectionflags	@"SHF_NOTE_NV_CUINFO"
        /*0018*/ 	.short	0x0002
        /*001a*/ 	.short	0x0064
        /*001c*/ 	.short	0x0082
	.zero		2


//--------------------- .nv.info                  --------------------------
	.section	.nv.info,"",@"SHT_CUDA_INFO"
	.align	4


	//----- nvinfo : EIATTR_REGCOUNT
	.align		4
        /*0000*/ 	.byte	0x04, 0x2f
        /*0002*/ 	.short	(.L_1 - .L_0)
	.align		4
.L_0:
        /*0004*/ 	.word	index@(_Z3addPiS_S_)
        /*0008*/ 	.word	0x00000020


	//----- nvinfo : EIATTR_FRAME_SIZE
	.align		4
.L_1:
        /*000c*/ 	.byte	0x04, 0x11
        /*000e*/ 	.short	(.L_3 - .L_2)
	.align		4
.L_2:
        /*0010*/ 	.word	index@(_Z3addPiS_S_)
        /*0014*/ 	.word	0x00000000


	//----- nvinfo : EIATTR_MIN_STACK_SIZE
	.align		4
.L_3:
        /*0018*/ 	.byte	0x04, 0x12
        /*001a*/ 	.short	(.L_5 - .L_4)
	.align		4
.L_4:
        /*001c*/ 	.word	index@(_Z3addPiS_S_)
        /*0020*/ 	.word	0x00000000
.L_5:


//--------------------- .nv.compat                --------------------------
	.section	.nv.compat,"",@"SHT_CUDA_COMPAT_INFO"
	.align	4
        /*0000*/ 	.byte	0x02, 0x09, 0x00, 0x00, 0x02, 0x02, 0x01, 0x00, 0x02, 0x05, 0x05, 0x00, 0x03, 0x07, 0x01, 0x01
        /*0010*/ 	.byte	0x02, 0x03, 0x00, 0x00, 0x02, 0x06, 0x01, 0x00, 0x04, 0x0b, 0x08, 0x00, 0x09, 0x00, 0x00, 0x00
        /*0020*/ 	.byte	0x00, 0x00, 0x00, 0x00


//--------------------- .nv.info._Z3addPiS_S_     --------------------------
	.section	.nv.info._Z3addPiS_S_,"",@"SHT_CUDA_INFO"
	.sectionflags	@""
	.align	4


	//----- nvinfo : EIATTR_CUDA_API_VERSION
	.align		4
        /*0000*/ 	.byte	0x04, 0x37
        /*0002*/ 	.short	(.L_7 - .L_6)
.L_6:
        /*0004*/ 	.word	0x00000082


	//----- nvinfo : EIATTR_KPARAM_INFO
	.align		4
.L_7:
        /*0008*/ 	.byte	0x04, 0x17
        /*000a*/ 	.short	(.L_9 - .L_8)
.L_8:
        /*000c*/ 	.word	0x00000000
        /*0010*/ 	.short	0x0002
        /*0012*/ 	.short	0x0010
        /*0014*/ 	.byte	0x00, 0xf5, 0x21, 0x00


	//----- nvinfo : EIATTR_KPARAM_INFO
	.align		4
.L_9:
        /*0018*/ 	.byte	0x04, 0x17
        /*001a*/ 	.short	(.L_11 - .L_10)
.L_10:
        /*001c*/ 	.word	0x00000000
        /*0020*/ 	.short	0x0001
        /*0022*/ 	.short	0x0008
        /*0024*/ 	.byte	0x00, 0xf5, 0x21, 0x00


	//----- nvinfo : EIATTR_KPARAM_INFO
	.align		4
.L_11:
        /*0028*/ 	.byte	0x04, 0x17
        /*002a*/ 	.short	(.L_13 - .L_12)
.L_12:
        /*002c*/ 	.word	0x00000000
        /*0030*/ 	.short	0x0000
        /*0032*/ 	.short	0x0000
        /*0034*/ 	.byte	0x00, 0xf5, 0x21, 0x00


	//----- nvinfo : EIATTR_SPARSE_MMA_MASK
	.align		4
.L_13:
        /*0038*/ 	.byte	0x03, 0x50
        /*003a*/ 	.short	0x0000


	//----- nvinfo : EIATTR_MAXREG_COUNT
	.align		4
        /*003c*/ 	.byte	0x03, 0x1b
        /*003e*/ 	.short	0x00ff


	//----- nvinfo : EIATTR_MERCURY_ISA_VERSION
	.align		4
        /*0040*/ 	.byte	0x03, 0x5f
        /*0042*/ 	.short	0x0101


	//----- nvinfo : EIATTR_VRC_CTA_INIT_COUNT
	.align		4
        /*0044*/ 	.byte	0x02, 0x4a
	.zero		1
	.zero		1


	//----- nvinfo : EIATTR_EXIT_INSTR_OFFSETS
	.align		4
        /*0048*/ 	.byte	0x04, 0x1c
        /*004a*/ 	.short	(.L_15 - .L_14)


	//   ....[0]....
.L_14:
        /*004c*/ 	.word	0x00000060


	//   ....[1]....
        /*0050*/ 	.word	0x00000440


	//----- nvinfo : EIATTR_CBANK_PARAM_SIZE
	.align		4
.L_15:
        /*0054*/ 	.byte	0x03, 0x19
        /*0056*/ 	.short	0x0018


	//----- nvinfo : EIATTR_PARAM_CBANK
	.align		4
        /*0058*/ 	.byte	0x04, 0x0a
        /*005a*/ 	.short	(.L_17 - .L_16)
	.align		4
.L_16:
        /*005c*/ 	.word	index@(.nv.constant0._Z3addPiS_S_)
        /*0060*/ 	.short	0x0380
        /*0062*/ 	.short	0x0018


	//----- nvinfo : EIATTR_SW_WAR
	.align		4
.L_17:
        /*0064*/ 	.byte	0x04, 0x36
        /*0066*/ 	.short	(.L_19 - .L_18)
.L_18:
        /*0068*/ 	.word	0x00000008
.L_19:


//--------------------- .nv.callgraph             --------------------------
	.section	.nv.callgraph,"",@"SHT_CUDA_CALLGRAPH"
	.align	4
	.sectionentsize	8
	.align		4
        /*0000*/ 	.word	0x00000000
	.align		4
        /*0004*/ 	.word	0xffffffff
	.align		4
        /*0008*/ 	.word	0x00000000
	.align		4
        /*000c*/ 	.word	0xfffffffe
	.align		4
        /*0010*/ 	.word	0x00000000
	.align		4
        /*0014*/ 	.word	0xfffffffd
	.align		4
        /*0018*/ 	.word	0x00000000
	.align		4
        /*001c*/ 	.word	0xfffffffc


//--------------------- .text._Z3addPiS_S_        --------------------------
	.section	.text._Z3addPiS_S_,"ax",@progbits
	.align	128
        .global         _Z3addPiS_S_
        .type           _Z3addPiS_S_,@function
        .size           _Z3addPiS_S_,(.L_x_1 - _Z3addPiS_S_)
        .other          _Z3addPiS_S_,@"STO_CUDA_ENTRY STV_DEFAULT"
_Z3addPiS_S_:
.text._Z3addPiS_S_:
[----:B------:R-:W-:Y:S01]  /*0000*/  LDC R1, c[0x0][0x37c] ;  /* 0x0000df00ff017b82 */ /* 0x000fe20000000800 */
[----:B------:R-:W0:Y:S07]  /*0010*/  S2R R15, SR_TID.X ;  /* 0x00000000000f7919 */ /* 0x000e2e0000002100 */
[----:B------:R-:W0:Y:S08]  /*0020*/  S2UR UR4, SR_CTAID.X ;  /* 0x00000000000479c3 */ /* 0x000e300000002500 */
[----:B------:R-:W0:Y:S02]  /*0030*/  LDC R0, c[0x0][0x360] ;  /* 0x0000d800ff007b82 */ /* 0x000e240000000800 */
[----:B0-----:R-:W-:-:S05]  /*0040*/  IMAD R15, R0, UR4, R15 ;  /* 0x00000004000f7c24 */ /* 0x001fca000f8e020f */
[----:B------:R-:W-:-:S13]  /*0050*/  ISETP.GT.AND P0, PT, R15, 0x63, PT ;  /* 0x000000630f00780c */ /* 0x000fda0003f04270 */
[----:B------:R-:W-:Y:S05]  /*0060*/  @P0 EXIT ;  /* 0x000000000000094d */ /* 0x000fea0003800000 */
[----:B------:R-:W-:Y:S01]  /*0070*/  IMAD.HI R0, R15, 0x66666667, RZ ;  /* 0x666666670f007827 */ /* 0x000fe200078e02ff */
[----:B------:R-:W0:Y:S01]  /*0080*/  LDC.64 R4, c[0x0][0x388] ;  /* 0x0000e200ff047b82 */ /* 0x000e220000000a00 */
[----:B------:R-:W1:Y:S03]  /*0090*/  LDCU.64 UR4, c[0x0][0x358] ;  /* 0x00006b00ff0477ac */ /* 0x000e660008000a00 */
[----:B------:R-:W-:-:S04]  /*00a0*/  SHF.R.U32.HI R7, RZ, 0x1f, R0 ;  /* 0x0000001fff077819 */ /* 0x000fc80000011600 */
[----:B------:R-:W2:Y:S01]  /*00b0*/  LDC.64 R2, c[0x0][0x380] ;  /* 0x0000e000ff027b82 */ /* 0x000ea20000000a00 */
[----:B------:R-:W-:-:S05]  /*00c0*/  LEA.HI.SX32 R7, R0, R7, 0x1e ;  /* 0x0000000700077211 */ /* 0x000fca00078ff2ff */
[----:B------:R-:W-:-:S05]  /*00d0*/  IMAD R0, R7, 0xa, RZ ;  /* 0x0000000a07007824 */ /* 0x000fca00078e02ff */
[----:B------:R-:W-:-:S04]  /*00e0*/  IADD3 R11, PT, PT, R15, -R0, RZ ;  /* 0x800000000f0b7210 */ /* 0x000fc80007ffe0ff */
[C---:B------:R-:W-:Y:S01]  /*00f0*/  IADD3 R13, PT, PT, R11.reuse, 0xa, RZ ;  /* 0x0000000a0b0d7810 */ /* 0x040fe20007ffe0ff */
[C---:B0-----:R-:W-:Y:S01]  /*0100*/  IMAD.WIDE R6, R11.reuse, 0x4, R4 ;  /* 0x000000040b067825 */ /* 0x041fe200078e0204 */
[----:B------:R-:W-:-:S03]  /*0110*/  IADD3 R23, PT, PT, R11, 0x14, RZ ;  /* 0x000000140b177810 */ /* 0x000fc60007ffe0ff */
[----:B------:R-:W-:Y:S01]  /*0120*/  IMAD.WIDE.U32 R12, R13, 0x4, R4 ;  /* 0x000000040d0c7825 */ /* 0x000fe200078e0004 */
[----:B-1----:R0:W3:Y:S03]  /*0130*/  LDG.E R14, desc[UR4][R6.64] ;  /* 0x00000004060e7981 */ /* 0x0020e6000c1e1900 */
[----:B--2---:R-:W-:Y:S01]  /*0140*/  IMAD.WIDE R2, R0, 0x4, R2 ;  /* 0x0000000400027825 */ /* 0x004fe200078e0202 */
[----:B------:R-:W-:Y:S01]  /*0150*/  IADD3 R9, PT, PT, R11, 0x1e, RZ ;  /* 0x0000001e0b097810 */ /* 0x000fe20007ffe0ff */
[----:B------:R1:W2:Y:S02]  /*0160*/  LDG.E R25, desc[UR4][R12.64] ;  /* 0x000000040c197981 */ /* 0x0002a4000c1e1900 */
[----:B------:R-:W-:Y:S02]  /*0170*/  IMAD.WIDE.U32 R22, R23, 0x4, R4 ;  /* 0x0000000417167825 */ /* 0x000fe400078e0004 */
[----:B------:R-:W3:Y:S01]  /*0180*/  LDG.E R17, desc[UR4][R2.64] ;  /* 0x0000000402117981 */ /* 0x000ee2000c1e1900 */
[----:B------:R-:W-:-:S03]  /*0190*/  IADD3 R29, PT, PT, R11, 0x28, RZ ;  /* 0x000000280b1d7810 */ /* 0x000fc60007ffe0ff */
[----:B------:R-:W2:Y:S01]  /*01a0*/  LDG.E R20, desc[UR4][R2.64+0x4] ;  /* 0x0000040402147981 */ /* 0x000ea2000c1e1900 */
[--C-:B------:R-:W-:Y:S01]  /*01b0*/  IMAD.WIDE.U32 R8, R9, 0x4, R4.reuse ;  /* 0x0000000409087825 */ /* 0x100fe200078e0004 */
[----:B------:R-:W-:Y:S02]  /*01c0*/  IADD3 R19, PT, PT, R11, 0x32, RZ ;  /* 0x000000320b137810 */ /* 0x000fe40007ffe0ff */
[----:B------:R-:W4:Y:S01]  /*01d0*/  LDG.E R23, desc[UR4][R22.64] ;  /* 0x0000000416177981 */ /* 0x000f22000c1e1900 */
[----:B------:R-:W-:-:S03]  /*01e0*/  IMAD.WIDE.U32 R28, R29, 0x4, R4 ;  /* 0x000000041d1c7825 */ /* 0x000fc600078e0004 */
[----:B------:R-:W4:Y:S01]  /*01f0*/  LDG.E R18, desc[UR4][R2.64+0x8] ;  /* 0x0000080402127981 */ /* 0x000f22000c1e1900 */
[----:B0-----:R-:W-:Y:S01]  /*0200*/  IADD3 R7, PT, PT, R11, 0x3c, RZ ;  /* 0x0000003c0b077810 */ /* 0x001fe20007ffe0ff */
[--C-:B-1----:R-:W-:Y:S02]  /*0210*/  IMAD.WIDE.U32 R12, R19, 0x4, R4.reuse ;  /* 0x00000004130c7825 */ /* 0x102fe400078e0004 */
[----:B------:R0:W5:Y:S04]  /*0220*/  LDG.E R0, desc[UR4][R8.64] ;  /* 0x0000000408007981 */ /* 0x000168000c1e1900 */
[----:B------:R-:W5:Y:S01]  /*0230*/  LDG.E R21, desc[UR4][R2.64+0xc] ;  /* 0x00000c0402157981 */ /* 0x000f62000c1e1900 */
[----:B------:R-:W-:Y:S01]  /*0240*/  IADD3 R27, PT, PT, R11, 0x46, RZ ;  /* 0x000000460b1b7810 */ /* 0x000fe20007ffe0ff */
[----:B------:R-:W-:-:S02]  /*0250*/  IMAD.WIDE.U32 R6, R7, 0x4, R4 ;  /* 0x0000000407067825 */ /* 0x000fc400078e0004 */
[----:B------:R1:W5:Y:S04]  /*0260*/  LDG.E R19, desc[UR4][R28.64] ;  /* 0x000000041c137981 */ /* 0x000368000c1e1900 */
[----:B------:R-:W5:Y:S01]  /*0270*/  LDG.E R16, desc[UR4][R2.64+0x10] ;  /* 0x0000100402107981 */ /* 0x000f62000c1e1900 */
[----:B------:R-:W-:Y:S01]  /*0280*/  IADD3 R10, PT, PT, R11, 0x50, RZ ;  /* 0x000000500b0a7810 */ /* 0x000fe20007ffe0ff */
[----:B0-----:R-:W-:Y:S02]  /*0290*/  IMAD.WIDE.U32 R8, R27, 0x4, R4 ;  /* 0x000000041b087825 */ /* 0x001fe400078e0004 */
[----:B------:R-:W5:Y:S01]  /*02a0*/  LDG.E R13, desc[UR4][R12.64] ;  /* 0x000000040c0d7981 */ /* 0x000f62000c1e1900 */
[----:B------:R-:W-:-:S03]  /*02b0*/  IADD3 R26, PT, PT, R11, 0x5a, RZ ;  /* 0x0000005a0b1a7810 */ /* 0x000fc60007ffe0ff */
[----:B------:R-:W5:Y:S01]  /*02c0*/  LDG.E R22, desc[UR4][R2.64+0x14] ;  /* 0x0000140402167981 */ /* 0x000f62000c1e1900 */
[--C-:B------:R-:W-:Y:S01]  /*02d0*/  IMAD.WIDE.U32 R10, R10, 0x4, R4.reuse ;  /* 0x000000040a0a7825 */ /* 0x100fe200078e0004 */
[----:B-1----:R-:W0:Y:S02]  /*02e0*/  LDC.64 R28, c[0x0][0x390] ;  /* 0x0000e400ff1c7b82 */ /* 0x002e240000000a00 */
[----:B------:R-:W5:Y:S04]  /*02f0*/  LDG.E R6, desc[UR4][R6.64] ;  /* 0x0000000406067981 */ /* 0x000f68000c1e1900 */
[----:B------:R-:W5:Y:S01]  /*0300*/  LDG.E R27, desc[UR4][R2.64+0x18] ;  /* 0x00001804021b7981 */ /* 0x000f62000c1e1900 */
[----:B------:R-:W-:-:S03]  /*0310*/  IMAD.WIDE.U32 R4, R26, 0x4, R4 ;  /* 0x000000041a047825 */ /* 0x000fc600078e0004 */
[----:B------:R-:W5:Y:S04]  /*0320*/  LDG.E R9, desc[UR4][R8.64] ;  /* 0x0000000408097981 */ /* 0x000f68000c1e1900 */
[----:B------:R-:W5:Y:S04]  /*0330*/  LDG.E R24, desc[UR4][R2.64+0x1c] ;  /* 0x00001c0402187981 */ /* 0x000f68000c1e1900 */
[----:B------:R-:W5:Y:S04]  /*0340*/  LDG.E R11, desc[UR4][R10.64] ;  /* 0x000000040a0b7981 */ /* 0x000f68000c1e1900 */
[----:B------:R-:W5:Y:S04]  /*0350*/  LDG.E R26, desc[UR4][R2.64+0x20] ;  /* 0x00002004021a7981 */ /* 0x000f68000c1e1900 */
[----:B------:R-:W5:Y:S04]  /*0360*/  LDG.E R12, desc[UR4][R2.64+0x24] ;  /* 0x00002404020c7981 */ /* 0x000f68000c1e1900 */
[----:B------:R-:W5:Y:S01]  /*0370*/  LDG.E R5, desc[UR4][R4.64] ;  /* 0x0000000404057981 */ /* 0x000f62000c1e1900 */
[----:B0-----:R-:W-:-:S04]  /*0380*/  IMAD.WIDE R28, R15, 0x4, R28 ;  /* 0x000000040f1c7825 */ /* 0x001fc800078e021c */
[----:B---3--:R-:W-:-:S04]  /*0390*/  IMAD R14, R17, R14, RZ ;  /* 0x0000000e110e7224 */ /* 0x008fc800078e02ff */
[----:B--2---:R-:W-:-:S04]  /*03a0*/  IMAD R14, R20, R25, R14 ;  /* 0x00000019140e7224 */ /* 0x004fc800078e020e */
[----:B----4-:R-:W-:-:S04]  /*03b0*/  IMAD R14, R18, R23, R14 ;  /* 0x00000017120e7224 */ /* 0x010fc800078e020e */
[----:B-----5:R-:W-:-:S04]  /*03c0*/  IMAD R0, R21, R0, R14 ;  /* 0x0000000015007224 */ /* 0x020fc800078e020e */
[----:B------:R-:W-:-:S04]  /*03d0*/  IMAD R0, R16, R19, R0 ;  /* 0x0000001310007224 */ /* 0x000fc800078e0200 */
[----:B------:R-:W-:-:S04]  /*03e0*/  IMAD R0, R22, R13, R0 ;  /* 0x0000000d16007224 */ /* 0x000fc800078e0200 */
[----:B------:R-:W-:-:S04]  /*03f0*/  IMAD R0, R27, R6, R0 ;  /* 0x000000061b007224 */ /* 0x000fc800078e0200 */
[----:B------:R-:W-:-:S04]  /*0400*/  IMAD R0, R24, R9, R0 ;  /* 0x0000000918007224 */ /* 0x000fc800078e0200 */
[----:B------:R-:W-:-:S04]  /*0410*/  IMAD R0, R26, R11, R0 ;  /* 0x0000000b1a007224 */ /* 0x000fc800078e0200 */
[----:B------:R-:W-:-:S05]  /*0420*/  IMAD R5, R12, R5, R0 ;  /* 0x000000050c057224 */ /* 0x000fca00078e0200 */
[----:B------:R-:W-:Y:S01]  /*0430*/  STG.E desc[UR4][R28.64], R5 ;  /* 0x000000051c007986 */ /* 0x000fe2000c101904 */
[----:B------:R-:W-:Y:S05]  /*0440*/  EXIT ;  /* 0x000000000000794d */ /* 0x000fea0003800000 */
.L_x_0:
[----:B------:R-:W-:-:S00]  /*0450*/  BRA `(.L_x_0) ;  /* 0xfffffffc00fc7947 */ /* 0x000fc0000383ffff */
[----:B------:R-:W-:-:S00]  /*0460*/  NOP ;  /* 0x0000000000007918 */ /* 0x000fc00000000000 */
        /* <DEDUP_REMOVED lines=9> */
.L_x_1:


//--------------------- .nv.shared.reserved.0     --------------------------
	.section	.nv.shared.reserved.0,"aw",@nobits
	.weak		__nv_reservedSMEM_offset_0_alias
	.size		__nv_reservedSMEM_offset_0_alias, 0, 64
	.other		__nv_reservedSMEM_offset_0_alias,@"STO_CUDA_RESERVED_SHARED STV_DEFAULT"
__nv_reservedSMEM_offset_0_alias:
	.zero		0
	.zero		64


//--------------------- .nv.constant0._Z3addPiS_S_ --------------------------
	.section	.nv.constant0._Z3addPiS_S_,"a",@progbits
	.sectionflags	@""
	.align	4
.nv.constant0._Z3addPiS_S_:
	.zero		920


//--------------------- SYMBOLS --------------------------

	.type		.nv.reservedSmem.offset0,@object
	.size		.nv.reservedSmem.offset0,0x4
